	.headerflags	@"EF_CUDA_TEXMODE_UNIFIED EF_CUDA_64BIT_ADDRESS EF_CUDA_ACCELERATORS EF_CUDA_SM90 EF_CUDA_VIRTUAL_SM(EF_CUDA_SM90)"
	.elftype	@"ET_EXEC"


//--------------------- .nv.info                  --------------------------
	.section	.nv.info,"",@"SHT_CUDA_INFO"
	.align	4


	//----- nvinfo : EIATTR_REGCOUNT
	.align		4
        /*0000*/ 	.byte	0x04, 0x2f
        /*0002*/ 	.short	(.L_2 - .L_1)
	.align		4
.L_1:
        /*0004*/ 	.word	index@(triton_poi_fused_add_tanh_7)
        /*0008*/ 	.word	0x00000012


	//----- nvinfo : EIATTR_MIN_STACK_SIZE
	.align		4
.L_2:
        /*000c*/ 	.byte	0x04, 0x12
        /*000e*/ 	.short	(.L_4 - .L_3)
	.align		4
.L_3:
        /*0010*/ 	.word	index@(triton_poi_fused_add_tanh_7)
        /*0014*/ 	.word	0x00000000


	//----- nvinfo : EIATTR_FRAME_SIZE
	.align		4
.L_4:
        /*0018*/ 	.byte	0x04, 0x11
        /*001a*/ 	.short	(.L_6 - .L_5)
	.align		4
.L_5:
        /*001c*/ 	.word	index@(triton_poi_fused_add_tanh_7)
        /*0020*/ 	.word	0x00000000


	//----- nvinfo : EIATTR_MIN_STACK_SIZE
	.align		4
.L_6:
        /*0024*/ 	.byte	0x04, 0x12
        /*0026*/ 	.short	(.L_8 - .L_7)
	.align		4
.L_7:
        /*0028*/ 	.word	index@(triton_poi_fused_add_tanh_7)
        /*002c*/ 	.word	0x00000000
.L_8:


//--------------------- .nv.info.triton_poi_fused_add_tanh_7 --------------------------
	.section	.nv.info.triton_poi_fused_add_tanh_7,"",@"SHT_CUDA_INFO"
	.sectionflags	@""
	.align	4


	//----- nvinfo : EIATTR_CUDA_API_VERSION
	.align		4
        /*0000*/ 	.byte	0x04, 0x37
        /*0002*/ 	.short	(.L_10 - .L_9)
.L_9:
        /*0004*/ 	.word	0x0000007c


	//----- nvinfo : EIATTR_KPARAM_INFO
	.align		4
.L_10:
        /*0008*/ 	.byte	0x04, 0x17
        /*000a*/ 	.short	(.L_12 - .L_11)
.L_11:
        /*000c*/ 	.word	0x00000000
        /*0010*/ 	.short	0x0003
        /*0012*/ 	.short	0x0018
        /*0014*/ 	.byte	0x00, 0xf0, 0x11, 0x00


	//----- nvinfo : EIATTR_KPARAM_INFO
	.align		4
.L_12:
        /*0018*/ 	.byte	0x04, 0x17
        /*001a*/ 	.short	(.L_14 - .L_13)
.L_13:
        /*001c*/ 	.word	0x00000000
        /*0020*/ 	.short	0x0002
        /*0022*/ 	.short	0x0010
        /*0024*/ 	.byte	0x00, 0xf4, 0x21, 0x00


	//----- nvinfo : EIATTR_KPARAM_INFO
	.align		4
.L_14:
        /*0028*/ 	.byte	0x04, 0x17
        /*002a*/ 	.short	(.L_16 - .L_15)
.L_15:
        /*002c*/ 	.word	0x00000000
        /*0030*/ 	.short	0x0001
        /*0032*/ 	.short	0x0008
        /*0034*/ 	.byte	0x00, 0xf4, 0x21, 0x00


	//----- nvinfo : EIATTR_KPARAM_INFO
	.align		4
.L_16:
        /*0038*/ 	.byte	0x04, 0x17
        /*003a*/ 	.short	(.L_18 - .L_17)
.L_17:
        /*003c*/ 	.word	0x00000000
        /*0040*/ 	.short	0x0000
        /*0042*/ 	.short	0x0000
        /*0044*/ 	.byte	0x00, 0xf4, 0x21, 0x00


	//----- nvinfo : EIATTR_SPARSE_MMA_MASK
	.align		4
.L_18:
        /*0048*/ 	.byte	0x03, 0x50
        /*004a*/ 	.short	0x0000


	//----- nvinfo : EIATTR_MAXREG_COUNT
	.align		4
        /*004c*/ 	.byte	0x03, 0x1b
        /*004e*/ 	.short	0x00ff


	//----- nvinfo : EIATTR_EXIT_INSTR_OFFSETS
	.align		4
        /*0050*/ 	.byte	0x04, 0x1c
        /*0052*/ 	.short	(.L_20 - .L_19)


	//   ....[0]....
.L_19:
        /*0054*/ 	.word	0x000004c0


	//   ....[1]....
        /*0058*/ 	.word	0x000004e0


	//----- nvinfo : EIATTR_REQNTID
	.align		4
.L_20:
        /*005c*/ 	.byte	0x04, 0x10
        /*005e*/ 	.short	(.L_22 - .L_21)
.L_21:
        /*0060*/ 	.word	0x00000020
        /*0064*/ 	.word	0x00000001
        /*0068*/ 	.word	0x00000001


	//----- nvinfo : EIATTR_CRS_STACK_SIZE
	.align		4
.L_22:
        /*006c*/ 	.byte	0x04, 0x1e
        /*006e*/ 	.short	(.L_24 - .L_23)
.L_23:
        /*0070*/ 	.word	0x00000000


	//----- nvinfo : EIATTR_CBANK_PARAM_SIZE
	.align		4
.L_24:
        /*0074*/ 	.byte	0x03, 0x19
        /*0076*/ 	.short	0x001c


	//----- nvinfo : EIATTR_PARAM_CBANK
	.align		4
        /*0078*/ 	.byte	0x04, 0x0a
        /*007a*/ 	.short	(.L_26 - .L_25)
	.align		4
.L_25:
        /*007c*/ 	.word	index@(.nv.constant0.triton_poi_fused_add_tanh_7)
        /*0080*/ 	.short	0x0210
        /*0082*/ 	.short	0x001c


	//----- nvinfo : EIATTR_SW_WAR
	.align		4
.L_26:
        /*0084*/ 	.byte	0x04, 0x36
        /*0086*/ 	.short	(.L_28 - .L_27)
.L_27:
        /*0088*/ 	.word	0x00000008
.L_28:


//--------------------- .nv.callgraph             --------------------------
	.section	.nv.callgraph,"",@"SHT_CUDA_CALLGRAPH"
	.align	4
	.sectionentsize	8
	.align		4
        /*0000*/ 	.word	0x00000000
	.align		4
        /*0004*/ 	.word	0xffffffff
	.align		4
        /*0008*/ 	.word	0x00000000
	.align		4
        /*000c*/ 	.word	0xfffffffe
	.align		4
        /*0010*/ 	.word	0x00000000
	.align		4
        /*0014*/ 	.word	0xfffffffd
	.align		4
        /*0018*/ 	.word	0x00000000
	.align		4
        /*001c*/ 	.word	0xfffffffc


//--------------------- .nv.constant4             --------------------------
	.section	.nv.constant4,"a",@progbits
	.align	8
	.align		8
.nv.constant4:
        /*0000*/ 	.dword	_$_str


//--------------------- .text.triton_poi_fused_add_tanh_7 --------------------------
	.section	.text.triton_poi_fused_add_tanh_7,"ax",@progbits
	.align	128
        .global         triton_poi_fused_add_tanh_7
        .type           triton_poi_fused_add_tanh_7,@function
        .size           triton_poi_fused_add_tanh_7,(.L_x_7 - triton_poi_fused_add_tanh_7)
        .other          triton_poi_fused_add_tanh_7,@"STO_CUDA_ENTRY STV_DEFAULT"
triton_poi_fused_add_tanh_7:
.text.triton_poi_fused_add_tanh_7:
[----:B------:R-:W0:Y:S02]  /*0000*/  LDC R1, c[0x0][0x28] ;  /* 0x00000a00ff017b82 */ /* 0x000e240000000800 */
[----:B------:R-:W1:Y:S01]  /*0010*/  S2R R0, SR_TID.X ;  /* 0x0000000000007919 */ /* 0x000e620000002100 */
[----:B------:R-:W2:Y:S01]  /*0020*/  LDC.64 R6, c[0x0][0x220] ;  /* 0x00008800ff067b82 */ /* 0x000ea20000000a00 */
[----:B------:R-:W-:Y:S01]  /*0030*/  ULDC.64 UR4, c[0x0][0x208] ;  /* 0x0000820000047ab9 */ /* 0x000fe20000000a00 */
[----:B------:R-:W3:Y:S06]  /*0040*/  S2R R9, SR_CTAID.X ;  /* 0x0000000000097919 */ /* 0x000eec0000002500 */
[----:B------:R-:W4:Y:S01]  /*0050*/  LDC.64 R4, c[0x0][0x218] ;  /* 0x00008600ff047b82 */ /* 0x000f220000000a00 */
[----:B-1----:R-:W-:-:S04]  /*0060*/  SHF.L.U32 R0, R0, 0x1, RZ ;  /* 0x0000000100007819 */ /* 0x002fc800000006ff */
[----:B------:R-:W-:Y:S02]  /*0070*/  LOP3.LUT R0, R0, 0x3e, RZ, 0xc0, !PT ;  /* 0x0000003e00007812 */ /* 0x000fe400078ec0ff */
[----:B---3--:R-:W-:Y:S02]  /*0080*/  SHF.R.S32.HI R2, RZ, 0x19, R9 ;  /* 0x00000019ff027819 */ /* 0x008fe40000011409 */
[----:B------:R-:W-:Y:S02]  /*0090*/  LEA R9, R9, R0, 0x6 ;  /* 0x0000000009097211 */ /* 0x000fe400078e30ff */
[----:B------:R-:W-:Y:S02]  /*00a0*/  SGXT R0, R2, 0x1 ;  /* 0x000000010200781a */ /* 0x000fe40000000200 */
[----:B------:R-:W1:Y:S01]  /*00b0*/  LDC.64 R2, c[0x0][0x210] ;  /* 0x00008400ff027b82 */ /* 0x000e620000000a00 */
[----:B------:R-:W-:Y:S02]  /*00c0*/  ISETP.GE.AND P0, PT, R9, 0x40, PT ;  /* 0x000000400900780c */ /* 0x000fe40003f06270 */
[----:B------:R-:W-:-:S02]  /*00d0*/  LEA.HI R8, R0, R9, RZ, 0x2 ;  /* 0x0000000900087211 */ /* 0x000fc400078f10ff */
[----:B------:R-:W-:Y:S02]  /*00e0*/  LEA.HI R0, R0, R9, RZ, 0x4 ;  /* 0x0000000900007211 */ /* 0x000fe400078f20ff */
[----:B------:R-:W-:Y:S02]  /*00f0*/  LOP3.LUT R8, R8, 0xfffffffc, RZ, 0xc0, !PT ;  /* 0xfffffffc08087812 */ /* 0x000fe400078ec0ff */
[----:B------:R-:W-:Y:S02]  /*0100*/  SHF.R.S32.HI R0, RZ, 0x4, R0 ;  /* 0x00000004ff007819 */ /* 0x000fe40000011400 */
[----:B------:R-:W-:-:S04]  /*0110*/  IADD3 R11, R9, -R8, RZ ;  /* 0x80000008090b7210 */ /* 0x000fc80007ffe0ff */
[----:B------:R-:W-:Y:S01]  /*0120*/  LEA R13, R0, R11, 0x2 ;  /* 0x0000000b000d7211 */ /* 0x000fe200078e10ff */
[----:B--2---:R-:W-:Y:S01]  /*0130*/  IMAD.WIDE R6, R11, 0x4, R6 ;  /* 0x000000040b067825 */ /* 0x004fe200078e0206 */
[----:B------:R-:W-:-:S03]  /*0140*/  CS2R R10, SRZ ;  /* 0x00000000000a7805 */ /* 0x000fc6000001ff00 */
[----:B----4-:R-:W-:Y:S01]  /*0150*/  IMAD.WIDE R4, R13, 0x4, R4 ;  /* 0x000000040d047825 */ /* 0x010fe200078e0204 */
[----:B------:R-:W-:-:S03]  /*0160*/  CS2R R12, SRZ ;  /* 0x00000000000c7805 */ /* 0x000fc6000001ff00 */
[----:B-1----:R-:W-:Y:S01]  /*0170*/  IMAD.WIDE R2, R9, 0x4, R2 ;  /* 0x0000000409027825 */ /* 0x002fe200078e0202 */
[----:B------:R-:W-:Y:S01]  /*0180*/  CS2R R8, SRZ ;  /* 0x0000000000087805 */ /* 0x000fe2000001ff00 */
[----:B------:R-:W2:Y:S04]  /*0190*/  @!P0 LDG.E.EL.64 R10, desc[UR4][R4.64] ;  /* 0x00000004040a8981 */ /* 0x000ea8000c2e1b00 */
[----:B------:R-:W2:Y:S04]  /*01a0*/  @!P0 LDG.E.EL.64 R12, desc[UR4][R6.64] ;  /* 0x00000004060c8981 */ /* 0x000ea8000c2e1b00 */
[----:B------:R-:W3:Y:S01]  /*01b0*/  @!P0 LDG.E.64 R8, desc[UR4][R2.64] ;  /* 0x0000000402088981 */ /* 0x000ee2000c1e1b00 */
[----:B------:R-:W-:Y:S01]  /*01c0*/  BSSY B0, `(.L_x_0) ;  /* 0x0000019000007945 */ /* 0x000fe20003800000 */
[----:B--2---:R-:W-:-:S04]  /*01d0*/  FADD R15, R12, R10 ;  /* 0x0000000a0c0f7221 */ /* 0x004fc80000000000 */
[----:B---3--:R-:W-:-:S04]  /*01e0*/  FADD R15, R15, R8 ;  /* 0x000000080f0f7221 */ /* 0x008fc80000000000 */
[----:B------:R-:W-:-:S05]  /*01f0*/  FADD.FTZ R8, |R15|, -RZ ;  /* 0x800000ff0f087221 */ /* 0x000fca0000010200 */
[----:B------:R-:W-:Y:S01]  /*0200*/  FSETP.GE.AND P1, PT, R8, 0.60000002384185791016, PT ;  /* 0x3f19999a0800780b */ /* 0x000fe20003f26000 */
[----:B------:R-:W-:-:S04]  /*0210*/  FADD R0, R13, R11 ;  /* 0x0000000b0d007221 */ /* 0x000fc80000000000 */
[----:B------:R-:W-:-:S08]  /*0220*/  FADD R9, R0, R9 ;  /* 0x0000000900097221 */ /* 0x000fd00000000000 */
[----:B------:R-:W-:Y:S05]  /*0230*/  @!P1 BRA `(.L_x_1) ;  /* 0x0000000000289947 */ /* 0x000fea0003800000 */
[C---:B------:R-:W-:Y:S01]  /*0240*/  FMUL R0, R8.reuse, 2.8853900432586669922 ;  /* 0x4038aa3b08007820 */ /* 0x040fe20000400000 */
[----:B------:R-:W-:Y:S01]  /*0250*/  HFMA2.MMA R4, -RZ, RZ, 1.875, 0 ;  /* 0x3f800000ff047435 */ /* 0x000fe200000001ff */
[----:B------:R-:W-:-:S04]  /*0260*/  FSETP.GE.AND P1, PT, R8, 9.010913848876953125, PT ;  /* 0x41102cb40800780b */ /* 0x000fc80003f26000 */
[----:B------:R-:W1:Y:S02]  /*0270*/  MUFU.EX2 R0, R0 ;  /* 0x0000000000007308 */ /* 0x000e640000000800 */
[----:B-1----:R-:W-:-:S06]  /*0280*/  FADD R5, R0, 1 ;  /* 0x3f80000000057421 */ /* 0x002fcc0000000000 */
[----:B------:R-:W1:Y:S02]  /*0290*/  MUFU.RCP R5, R5 ;  /* 0x0000000500057308 */ /* 0x000e640000001000 */
[----:B-1----:R-:W-:-:S05]  /*02a0*/  FFMA.FTZ R4, R5, -2, R4 ;  /* 0xc000000005047823 */ /* 0x002fca0000010004 */
[----:B------:R-:W-:-:S04]  /*02b0*/  FSEL R4, R4, 1, !P1 ;  /* 0x3f80000004047808 */ /* 0x000fc80004800000 */
[----:B------:R-:W-:Y:S01]  /*02c0*/  LOP3.LUT R4, R4, 0x80000000, R15, 0xf8, !PT ;  /* 0x8000000004047812 */ /* 0x000fe200078ef80f */
[----:B------:R-:W-:Y:S06]  /*02d0*/  BRA `(.L_x_2) ;  /* 0x00000000001c7947 */ /* 0x000fec0003800000 */
.L_x_1:
[----:B------:R-:W-:Y:S01]  /*02e0*/  MOV R0, 0x3c80f082 ;  /* 0x3c80f08200007802 */ /* 0x000fe20000000f00 */
[----:B------:R-:W-:-:S04]  /*02f0*/  FMUL R5, R15, R15 ;  /* 0x0000000f0f057220 */ /* 0x000fc80000400000 */
[----:B------:R-:W-:-:S04]  /*0300*/  FFMA.FTZ R0, R5, R0, -0.052303962409496307373 ;  /* 0xbd563cae05007423 */ /* 0x000fc80000010000 */
[----:B------:R-:W-:-:S04]  /*0310*/  FFMA.FTZ R0, R5, R0, 0.1331529766321182251 ;  /* 0x3e08594105007423 */ /* 0x000fc80000010000 */
[----:B------:R-:W-:-:S04]  /*0320*/  FFMA.FTZ R0, R5, R0, -0.33332768082618713379 ;  /* 0xbeaaa9ed05007423 */ /* 0x000fc80000010000 */
[----:B------:R-:W-:-:S04]  /*0330*/  FFMA.FTZ R0, R5, R0, RZ ;  /* 0x0000000005007223 */ /* 0x000fc800000100ff */
[----:B------:R-:W-:-:S07]  /*0340*/  FFMA.FTZ R4, R15, R0, R15 ;  /* 0x000000000f047223 */ /* 0x000fce000001000f */
.L_x_2:
[----:B------:R-:W-:Y:S05]  /*0350*/  BSYNC B0 ;  /* 0x0000000000007941 */ /* 0x000fea0003800000 */
.L_x_0:
[----:B------:R-:W-:Y:S01]  /*0360*/  FADD.FTZ R7, |R9|, -RZ ;  /* 0x800000ff09077221 */ /* 0x000fe20000010200 */
[----:B------:R-:W-:Y:S04]  /*0370*/  BSSY B0, `(.L_x_3) ;  /* 0x0000014000007945 */ /* 0x000fe80003800000 */
[----:B------:R-:W-:-:S13]  /*0380*/  FSETP.GE.AND P1, PT, R7, 0.60000002384185791016, PT ;  /* 0x3f19999a0700780b */ /* 0x000fda0003f26000 */
        /* <DEDUP_REMOVED lines=11> */
.L_x_4:
[----:B------:R-:W-:Y:S01]  /*0440*/  MOV R0, 0x3c80f082 ;  /* 0x3c80f08200007802 */ /* 0x000fe20000000f00 */
[----:B------:R-:W-:-:S04]  /*0450*/  FMUL R5, R9, R9 ;  /* 0x0000000909057220 */ /* 0x000fc80000400000 */
[----:B------:R-:W-:-:S04]  /*0460*/  FFMA.FTZ R0, R5, R0, -0.052303962409496307373 ;  /* 0xbd563cae05007423 */ /* 0x000fc80000010000 */
[----:B------:R-:W-:-:S04]  /*0470*/  FFMA.FTZ R0, R5, R0, 0.1331529766321182251 ;  /* 0x3e08594105007423 */ /* 0x000fc80000010000 */
[----:B------:R-:W-:-:S04]  /*0480*/  FFMA.FTZ R0, R5, R0, -0.33332768082618713379 ;  /* 0xbeaaa9ed05007423 */ /* 0x000fc80000010000 */
[----:B------:R-:W-:-:S04]  /*0490*/  FFMA.FTZ R0, R5, R0, RZ ;  /* 0x0000000005007223 */ /* 0x000fc800000100ff */
[----:B------:R-:W-:-:S07]  /*04a0*/  FFMA.FTZ R5, R9, R0, R9 ;  /* 0x0000000009057223 */ /* 0x000fce0000010009 */
.L_x_5:
[----:B------:R-:W-:Y:S05]  /*04b0*/  BSYNC B0 ;  /* 0x0000000000007941 */ /* 0x000fea0003800000 */
.L_x_3:
[----:B------:R-:W-:Y:S05]  /*04c0*/  @P0 EXIT ;  /* 0x000000000000094d */ /* 0x000fea0003800000 */
[----:B------:R-:W-:Y:S01]  /*04d0*/  STG.E.64 desc[UR4][R2.64], R4 ;  /* 0x0000000402007986 */ /* 0x000fe2000c101b04 */
[----:B------:R-:W-:Y:S05]  /*04e0*/  EXIT ;  /* 0x000000000000794d */ /* 0x000fea0003800000 */
.L_x_6:
[----:B------:R-:W-:-:S00]  /*04f0*/  BRA `(.L_x_6) ;  /* 0xfffffffc00fc7947 */ /* 0x000fc0000383ffff */
[----:B------:R-:W-:-:S00]  /*0500*/  NOP ;  /* 0x0000000000007918 */ /* 0x000fc00000000000 */
[----:B------:R-:W-:-:S00]  /*0510*/  NOP ;  /* 0x0000000000007918 */ /* 0x000fc00000000000 */
[----:B------:R-:W-:-:S00]  /*0520*/  NOP ;  /* 0x0000000000007918 */ /* 0x000fc00000000000 */
[----:B------:R-:W-:-:S00]  /*0530*/  NOP ;  /* 0x0000000000007918 */ /* 0x000fc00000000000 */
[----:B------:R-:W-:-:S00]  /*0540*/  NOP ;  /* 0x0000000000007918 */ /* 0x000fc00000000000 */
[----:B------:R-:W-:-:S00]  /*0550*/  NOP ;  /* 0x0000000000007918 */ /* 0x000fc00000000000 */
[----:B------:R-:W-:-:S00]  /*0560*/  NOP ;  /* 0x0000000000007918 */ /* 0x000fc00000000000 */
[----:B------:R-:W-:-:S00]  /*0570*/  NOP ;  /* 0x0000000000007918 */ /* 0x000fc00000000000 */
.L_x_7:


//--------------------- .nv.global.init           --------------------------
	.section	.nv.global.init,"aw",@progbits
.nv.global.init:
	.type		_$_str,@object
	.size		_$_str,(.L_0 - _$_str)
_$_str:
        /*0000*/ 	.byte	0x5f, 0x5f, 0x43, 0x55, 0x44, 0x41, 0x5f, 0x46, 0x54, 0x5a, 0x00
.L_0:


//--------------------- .nv.constant0.triton_poi_fused_add_tanh_7 --------------------------
	.section	.nv.constant0.triton_poi_fused_add_tanh_7,"a",@progbits
	.sectionflags	@""
	.align	4
.nv.constant0.triton_poi_fused_add_tanh_7:
	.zero		556
